//
// Generated by NVIDIA NVVM Compiler
//
// Compiler Build ID: CL-36424714
// Cuda compilation tools, release 13.0, V13.0.88
// Based on NVVM 20.0.0
//

.version 9.0
.target sm_100
.address_size 64

	// .globl	_Z12searchKernelPcS_iiPiS0_

.visible .entry _Z12searchKernelPcS_iiPiS0_(
	.param .u64 .ptr .align 1 _Z12searchKernelPcS_iiPiS0__param_0,
	.param .u64 .ptr .align 1 _Z12searchKernelPcS_iiPiS0__param_1,
	.param .u32 _Z12searchKernelPcS_iiPiS0__param_2,
	.param .u32 _Z12searchKernelPcS_iiPiS0__param_3,
	.param .u64 .ptr .align 1 _Z12searchKernelPcS_iiPiS0__param_4,
	.param .u64 .ptr .align 1 _Z12searchKernelPcS_iiPiS0__param_5
)
{
	.reg .pred 	%p<10>;
	.reg .b16 	%rs<3>;
	.reg .b32 	%r<27>;
	.reg .b64 	%rd<17>;

	ld.param.u64 	%rd4, [_Z12searchKernelPcS_iiPiS0__param_0];
	ld.param.u64 	%rd5, [_Z12searchKernelPcS_iiPiS0__param_1];
	ld.param.u32 	%r11, [_Z12searchKernelPcS_iiPiS0__param_2];
	ld.param.u32 	%r12, [_Z12searchKernelPcS_iiPiS0__param_3];
	ld.param.u64 	%rd6, [_Z12searchKernelPcS_iiPiS0__param_4];
	ld.param.u64 	%rd7, [_Z12searchKernelPcS_iiPiS0__param_5];
	mov.u32 	%r13, %ctaid.x;
	mov.u32 	%r14, %ntid.x;
	mov.u32 	%r15, %tid.x;
	mad.lo.s32 	%r1, %r13, %r14, %r15;
	setp.ge.s32 	%p1, %r1, %r12;
	@%p1 bra 	$L__BB0_13;
	setp.gt.s32 	%p2, %r11, 1024;
	@%p2 bra 	$L__BB0_13;
	setp.lt.s32 	%p3, %r11, 1;
	@%p3 bra 	$L__BB0_9;
	sub.s32 	%r2, 1025, %r11;
	cvta.to.global.u64 	%rd1, %rd4;
	cvta.to.global.u64 	%rd2, %rd5;
	shl.b32 	%r19, %r1, 10;
	cvt.s64.s32 	%rd3, %r19;
	mov.b32 	%r23, 0;
$L__BB0_4:
	mov.b32 	%r24, 0;
$L__BB0_5:
	add.s32 	%r21, %r24, %r23;
	cvt.u64.u32 	%rd8, %r21;
	add.s64 	%rd9, %rd8, %rd3;
	add.s64 	%rd10, %rd1, %rd9;
	ld.global.u8 	%rs1, [%rd10];
	cvt.u64.u32 	%rd11, %r24;
	add.s64 	%rd12, %rd2, %rd11;
	ld.global.u8 	%rs2, [%rd12];
	setp.ne.s16 	%p6, %rs1, %rs2;
	mov.u32 	%r25, %r24;
	@%p6 bra 	$L__BB0_7;
	add.s32 	%r24, %r24, 1;
	setp.ne.s32 	%p7, %r24, %r11;
	mov.u32 	%r25, %r11;
	@%p7 bra 	$L__BB0_5;
$L__BB0_7:
	setp.eq.s32 	%p8, %r25, %r11;
	@%p8 bra 	$L__BB0_12;
	add.s32 	%r23, %r23, 1;
	setp.eq.s32 	%p9, %r23, %r2;
	@%p9 bra 	$L__BB0_13;
	bra.uni 	$L__BB0_4;
$L__BB0_9:
	sub.s32 	%r17, 1024, %r11;
	max.s32 	%r8, %r17, 0;
	mov.b32 	%r26, 0;
	bra.uni 	$L__BB0_11;
$L__BB0_10:
	add.s32 	%r9, %r26, 1;
	setp.eq.s32 	%p5, %r26, %r8;
	mov.u32 	%r26, %r9;
	@%p5 bra 	$L__BB0_13;
$L__BB0_11:
	setp.ne.s32 	%p4, %r11, 0;
	@%p4 bra 	$L__BB0_10;
$L__BB0_12:
	cvta.to.global.u64 	%rd13, %rd7;
	atom.global.add.u32 	%r22, [%rd13], 1;
	cvta.to.global.u64 	%rd14, %rd6;
	mul.wide.s32 	%rd15, %r22, 4;
	add.s64 	%rd16, %rd14, %rd15;
	st.global.u32 	[%rd16], %r1;
$L__BB0_13:
	ret;

}


// ===== COMPILED SASS (sm_100) =====

	.target	sm_100

	.elftype	@"ET_EXEC"


//--------------------- .note.nv.tkinfo           --------------------------
	.section	.note.nv.tkinfo,"",@"SHT_NOTE"
	.sectionflags	@"SHF_NOTE_NV_TKINFO"
	.tkinfo
        /*0018*/ 	.word	0x00000002
        /*0030*/ 	.string	""
        /*0030*/ 	.string	"ptxas"
        /*0030*/ 	.string	"Cuda compilation tools, release 13.0, V13.0.88"
        /*0030*/ 	.string	"Build cuda_13.0.r13.0/compiler.36424714_0"
        /*0030*/ 	.string	"-arch sm_100 -m 64 "



//--------------------- .note.nv.cuinfo           --------------------------
	.section	.note.nv.cuinfo,"",@"SHT_NOTE"
	.sectionflags	@"SHF_NOTE_NV_CUINFO"
        /*0018*/ 	.short	0x0002
        /*001a*/ 	.short	0x0064
        /*001c*/ 	.short	0x0082
	.zero		2


//--------------------- .nv.info                  --------------------------
	.section	.nv.info,"",@"SHT_CUDA_INFO"
	.align	4


	//----- nvinfo : EIATTR_REGCOUNT
	.align		4
        /*0000*/ 	.byte	0x04, 0x2f
        /*0002*/ 	.short	(.L_1 - .L_0)
	.align		4
.L_0:
        /*0004*/ 	.word	index@(_Z12searchKernelPcS_iiPiS0_)
        /*0008*/ 	.word	0x0000000e


	//----- nvinfo : EIATTR_FRAME_SIZE
	.align		4
.L_1:
        /*000c*/ 	.byte	0x04, 0x11
        /*000e*/ 	.short	(.L_3 - .L_2)
	.align		4
.L_2:
        /*0010*/ 	.word	index@(_Z12searchKernelPcS_iiPiS0_)
        /*0014*/ 	.word	0x00000000


	//----- nvinfo : EIATTR_MIN_STACK_SIZE
	.align		4
.L_3:
        /*0018*/ 	.byte	0x04, 0x12
        /*001a*/ 	.short	(.L_5 - .L_4)
	.align		4
.L_4:
        /*001c*/ 	.word	index@(_Z12searchKernelPcS_iiPiS0_)
        /*0020*/ 	.word	0x00000000
.L_5:


//--------------------- .nv.compat                --------------------------
	.section	.nv.compat,"",@"SHT_CUDA_COMPAT_INFO"
	.align	4
        /*0000*/ 	.byte	0x02, 0x09, 0x00, 0x00, 0x02, 0x02, 0x01, 0x00, 0x02, 0x05, 0x05, 0x00, 0x03, 0x07, 0x01, 0x01
        /*0010*/ 	.byte	0x02, 0x03, 0x00, 0x00, 0x02, 0x06, 0x01, 0x00, 0x04, 0x0b, 0x08, 0x00, 0x09, 0x00, 0x00, 0x00
        /*0020*/ 	.byte	0x00, 0x00, 0x00, 0x00


//--------------------- .nv.info._Z12searchKernelPcS_iiPiS0_ --------------------------
	.section	.nv.info._Z12searchKernelPcS_iiPiS0_,"",@"SHT_CUDA_INFO"
	.sectionflags	@""
	.align	4


	//----- nvinfo : EIATTR_CUDA_API_VERSION
	.align		4
        /*0000*/ 	.byte	0x04, 0x37
        /*0002*/ 	.short	(.L_7 - .L_6)
.L_6:
        /*0004*/ 	.word	0x00000082


	//----- nvinfo : EIATTR_KPARAM_INFO
	.align		4
.L_7:
        /*0008*/ 	.byte	0x04, 0x17
        /*000a*/ 	.short	(.L_9 - .L_8)
.L_8:
        /*000c*/ 	.word	0x00000000
        /*0010*/ 	.short	0x0005
        /*0012*/ 	.short	0x0020
        /*0014*/ 	.byte	0x00, 0xf5, 0x21, 0x00


	//----- nvinfo : EIATTR_KPARAM_INFO
	.align		4
.L_9:
        /*0018*/ 	.byte	0x04, 0x17
        /*001a*/ 	.short	(.L_11 - .L_10)
.L_10:
        /*001c*/ 	.word	0x00000000
        /*0020*/ 	.short	0x0004
        /*0022*/ 	.short	0x0018
        /*0024*/ 	.byte	0x00, 0xf5, 0x21, 0x00


	//----- nvinfo : EIATTR_KPARAM_INFO
	.align		4
.L_11:
        /*0028*/ 	.byte	0x04, 0x17
        /*002a*/ 	.short	(.L_13 - .L_12)
.L_12:
        /*002c*/ 	.word	0x00000000
        /*0030*/ 	.short	0x0003
        /*0032*/ 	.short	0x0014
        /*0034*/ 	.byte	0x00, 0xf0, 0x11, 0x00


	//----- nvinfo : EIATTR_KPARAM_INFO
	.align		4
.L_13:
        /*0038*/ 	.byte	0x04, 0x17
        /*003a*/ 	.short	(.L_15 - .L_14)
.L_14:
        /*003c*/ 	.word	0x00000000
        /*0040*/ 	.short	0x0002
        /*0042*/ 	.short	0x0010
        /*0044*/ 	.byte	0x00, 0xf0, 0x11, 0x00


	//----- nvinfo : EIATTR_KPARAM_INFO
	.align		4
.L_15:
        /*0048*/ 	.byte	0x04, 0x17
        /*004a*/ 	.short	(.L_17 - .L_16)
.L_16:
        /*004c*/ 	.word	0x00000000
        /*0050*/ 	.short	0x0001
        /*0052*/ 	.short	0x0008
        /*0054*/ 	.byte	0x00, 0xf5, 0x21, 0x00


	//----- nvinfo : EIATTR_KPARAM_INFO
	.align		4
.L_17:
        /*0058*/ 	.byte	0x04, 0x17
        /*005a*/ 	.short	(.L_19 - .L_18)
.L_18:
        /*005c*/ 	.word	0x00000000
        /*0060*/ 	.short	0x0000
        /*0062*/ 	.short	0x0000
        /*0064*/ 	.byte	0x00, 0xf5, 0x21, 0x00


	//----- nvinfo : EIATTR_SPARSE_MMA_MASK
	.align		4
.L_19:
        /*0068*/ 	.byte	0x03, 0x50
        /*006a*/ 	.short	0x0000


	//----- nvinfo : EIATTR_MAXREG_COUNT
	.align		4
        /*006c*/ 	.byte	0x03, 0x1b
        /*006e*/ 	.short	0x00ff


	//----- nvinfo : EIATTR_MERCURY_ISA_VERSION
	.align		4
        /*0070*/ 	.byte	0x03, 0x5f
        /*0072*/ 	.short	0x0101


	//----- nvinfo : EIATTR_INT_WARP_WIDE_INSTR_OFFSETS
	.align		4
        /*0074*/ 	.byte	0x04, 0x31
        /*0076*/ 	.short	(.L_21 - .L_20)


	//   ....[0]....
.L_20:
        /*0078*/ 	.word	0x00000390


	//   ....[1]....
        /*007c*/ 	.word	0x00000430


	//----- nvinfo : EIATTR_VRC_CTA_INIT_COUNT
	.align		4
.L_21:
        /*0080*/ 	.byte	0x02, 0x4a
	.zero		1
	.zero		1


	//----- nvinfo : EIATTR_EXIT_INSTR_OFFSETS
	.align		4
        /*0084*/ 	.byte	0x04, 0x1c
        /*0086*/ 	.short	(.L_23 - .L_22)


	//   ....[0]....
.L_22:
        /*0088*/ 	.word	0x00000070


	//   ....[1]....
        /*008c*/ 	.word	0x000000a0


	//   ....[2]....
        /*0090*/ 	.word	0x000002b0


	//   ....[3]....
        /*0094*/ 	.word	0x00000350


	//   ....[4]....
        /*0098*/ 	.word	0x00000470


	//----- nvinfo : EIATTR_CRS_STACK_SIZE
	.align		4
.L_23:
        /*009c*/ 	.byte	0x04, 0x1e
        /*009e*/ 	.short	(.L_25 - .L_24)
.L_24:
        /*00a0*/ 	.word	0x00000000


	//----- nvinfo : EIATTR_CBANK_PARAM_SIZE
	.align		4
.L_25:
        /*00a4*/ 	.byte	0x03, 0x19
        /*00a6*/ 	.short	0x0028


	//----- nvinfo : EIATTR_PARAM_CBANK
	.align		4
        /*00a8*/ 	.byte	0x04, 0x0a
        /*00aa*/ 	.short	(.L_27 - .L_26)
	.align		4
.L_26:
        /*00ac*/ 	.word	index@(.nv.constant0._Z12searchKernelPcS_iiPiS0_)
        /*00b0*/ 	.short	0x0380
        /*00b2*/ 	.short	0x0028


	//----- nvinfo : EIATTR_SW_WAR
	.align		4
.L_27:
        /*00b4*/ 	.byte	0x04, 0x36
        /*00b6*/ 	.short	(.L_29 - .L_28)
.L_28:
        /*00b8*/ 	.word	0x00000008
.L_29:


//--------------------- .nv.callgraph             --------------------------
	.section	.nv.callgraph,"",@"SHT_CUDA_CALLGRAPH"
	.align	4
	.sectionentsize	8
	.align		4
        /*0000*/ 	.word	0x00000000
	.align		4
        /*0004*/ 	.word	0xffffffff
	.align		4
        /*0008*/ 	.word	0x00000000
	.align		4
        /*000c*/ 	.word	0xfffffffe
	.align		4
        /*0010*/ 	.word	0x00000000
	.align		4
        /*0014*/ 	.word	0xfffffffd
	.align		4
        /*0018*/ 	.word	0x00000000
	.align		4
        /*001c*/ 	.word	0xfffffffc


//--------------------- .text._Z12searchKernelPcS_iiPiS0_ --------------------------
	.section	.text._Z12searchKernelPcS_iiPiS0_,"ax",@progbits
	.align	128
        .global         _Z12searchKernelPcS_iiPiS0_
        .type           _Z12searchKernelPcS_iiPiS0_,@function
        .size           _Z12searchKernelPcS_iiPiS0_,(.L_x_10 - _Z12searchKernelPcS_iiPiS0_)
        .other          _Z12searchKernelPcS_iiPiS0_,@"STO_CUDA_ENTRY STV_DEFAULT"
_Z12searchKernelPcS_iiPiS0_:
.text._Z12searchKernelPcS_iiPiS0_:
[----:B------:R-:W-:Y:S01]  /*0000*/  LDC R1, c[0x0][0x37c] ;  /* 0x0000df00ff017b82 */ /* 0x000fe20000000800 */
[----:B------:R-:W0:Y:S07]  /*0010*/  S2R R3, SR_TID.X ;  /* 0x0000000000037919 */ /* 0x000e2e0000002100 */
[----:B------:R-:W0:Y:S01]  /*0020*/  S2UR UR4, SR_CTAID.X ;  /* 0x00000000000479c3 */ /* 0x000e220000002500 */
[----:B------:R-:W1:Y:S07]  /*0030*/  LDCU UR5, c[0x0][0x394] ;  /* 0x00007280ff0577ac */ /* 0x000e6e0008000800 */
[----:B------:R-:W0:Y:S02]  /*0040*/  LDC R0, c[0x0][0x360] ;  /* 0x0000d800ff007b82 */ /* 0x000e240000000800 */
[----:B0-----:R-:W-:-:S05]  /*0050*/  IMAD R0, R0, UR4, R3 ;  /* 0x0000000400007c24 */ /* 0x001fca000f8e0203 */
[----:B-1----:R-:W-:-:S13]  /*0060*/  ISETP.GE.AND P0, PT, R0, UR5, PT ;  /* 0x0000000500007c0c */ /* 0x002fda000bf06270 */
[----:B------:R-:W-:Y:S05]  /*0070*/  @P0 EXIT ;  /* 0x000000000000094d */ /* 0x000fea0003800000 */
[----:B------:R-:W0:Y:S02]  /*0080*/  LDC R6, c[0x0][0x390] ;  /* 0x0000e400ff067b82 */ /* 0x000e240000000800 */
[----:B0-----:R-:W-:-:S13]  /*0090*/  ISETP.GT.AND P0, PT, R6, 0x400, PT ;  /* 0x000004000600780c */ /* 0x001fda0003f04270 */
[----:B------:R-:W-:Y:S05]  /*00a0*/  @P0 EXIT ;  /* 0x000000000000094d */ /* 0x000fea0003800000 */
[----:B------:R-:W-:Y:S01]  /*00b0*/  ISETP.GE.AND P0, PT, R6, 0x1, PT ;  /* 0x000000010600780c */ /* 0x000fe20003f06270 */
[----:B------:R-:W0:-:S12]  /*00c0*/  LDCU.64 UR6, c[0x0][0x358] ;  /* 0x00006b00ff0677ac */ /* 0x000e180008000a00 */
[----:B------:R-:W-:Y:S05]  /*00d0*/  @!P0 BRA `(.L_x_0) ;  /* 0x0000000000848947 */ /* 0x000fea0003800000 */
[----:B------:R-:W-:Y:S01]  /*00e0*/  IMAD.SHL.U32 R7, R0, 0x400, RZ ;  /* 0x0000040000077824 */ /* 0x000fe200078e00ff */
[----:B------:R-:W-:Y:S01]  /*00f0*/  BSSY.RECONVERGENT B0, `(.L_x_1) ;  /* 0x000001e000007945 */ /* 0x000fe20003800200 */
[----:B------:R-:W-:Y:S01]  /*0100*/  IADD3 R6, PT, PT, -R6, 0x401, RZ ;  /* 0x0000040106067810 */ /* 0x000fe20007ffe1ff */
[----:B------:R-:W-:Y:S01]  /*0110*/  IMAD.MOV.U32 R8, RZ, RZ, RZ ;  /* 0x000000ffff087224 */ /* 0x000fe200078e00ff */
[----:B------:R-:W1:Y:S01]  /*0120*/  LDCU UR5, c[0x0][0x390] ;  /* 0x00007200ff0577ac */ /* 0x000e620008000800 */
[----:B------:R-:W-:Y:S01]  /*0130*/  SHF.R.S32.HI R11, RZ, 0x1f, R7 ;  /* 0x0000001fff0b7819 */ /* 0x000fe20000011407 */
[----:B------:R-:W2:Y:S06]  /*0140*/  LDCU.128 UR8, c[0x0][0x380] ;  /* 0x00007000ff0877ac */ /* 0x000eac0008000c00 */
.L_x_6:
[----:B---3--:R-:W3:Y:S01]  /*0150*/  LDC R10, c[0x0][0x390] ;  /* 0x0000e400ff0a7b82 */ /* 0x008ee20000000800 */
[----:B------:R-:W-:Y:S01]  /*0160*/  BSSY.RECONVERGENT B1, `(.L_x_2) ;  /* 0x000000f000017945 */ /* 0x000fe20003800200 */
[----:B------:R-:W-:-:S07]  /*0170*/  IMAD.MOV.U32 R9, RZ, RZ, RZ ;  /* 0x000000ffff097224 */ /* 0x000fce00078e00ff */
.L_x_4:
[C---:B------:R-:W-:Y:S01]  /*0180*/  IMAD.IADD R2, R9.reuse, 0x1, R8 ;  /* 0x0000000109027824 */ /* 0x040fe200078e0208 */
[----:B--2---:R-:W-:-:S04]  /*0190*/  IADD3 R4, P2, PT, R9, UR10, RZ ;  /* 0x0000000a09047c10 */ /* 0x004fc8000ff5e0ff */
[----:B------:R-:W-:Y:S01]  /*01a0*/  IADD3 R2, P0, P1, R2, UR8, R7 ;  /* 0x0000000802027c10 */ /* 0x000fe2000f91e007 */
[----:B------:R-:W-:-:S03]  /*01b0*/  IMAD.X R5, RZ, RZ, UR11, P2 ;  /* 0x0000000bff057e24 */ /* 0x000fc600090e06ff */
[----:B------:R-:W-:-:S03]  /*01c0*/  IADD3.X R3, PT, PT, RZ, UR9, R11, P0, P1 ;  /* 0x00000009ff037c10 */ /* 0x000fc600087e240b */
[----:B0-----:R-:W2:Y:S04]  /*01d0*/  LDG.E.U8 R5, desc[UR6][R4.64] ;  /* 0x0000000604057981 */ /* 0x001ea8000c1e1100 */
[----:B------:R-:W2:Y:S02]  /*01e0*/  LDG.E.U8 R2, desc[UR6][R2.64] ;  /* 0x0000000602027981 */ /* 0x000ea4000c1e1100 */
[----:B--2---:R-:W-:-:S13]  /*01f0*/  ISETP.NE.AND P0, PT, R2, R5, PT ;  /* 0x000000050200720c */ /* 0x004fda0003f05270 */
[----:B------:R-:W-:Y:S05]  /*0200*/  @P0 BRA `(.L_x_3) ;  /* 0x0000000000100947 */ /* 0x000fea0003800000 */
[----:B------:R-:W-:-:S05]  /*0210*/  VIADD R9, R9, 0x1 ;  /* 0x0000000109097836 */ /* 0x000fca0000000000 */
[----:B-1----:R-:W-:-:S13]  /*0220*/  ISETP.NE.AND P0, PT, R9, UR5, PT ;  /* 0x0000000509007c0c */ /* 0x002fda000bf05270 */
[----:B------:R-:W-:Y:S05]  /*0230*/  @P0 BRA `(.L_x_4) ;  /* 0xfffffffc00d00947 */ /* 0x000fea000383ffff */
[----:B---3--:R-:W-:-:S07]  /*0240*/  IMAD.MOV.U32 R9, RZ, RZ, R10 ;  /* 0x000000ffff097224 */ /* 0x008fce00078e000a */
.L_x_3:
[----:B-1----:R-:W-:Y:S05]  /*0250*/  BSYNC.RECONVERGENT B1 ;  /* 0x0000000000017941 */ /* 0x002fea0003800200 */
.L_x_2:
[----:B------:R-:W0:Y:S02]  /*0260*/  LDCU UR4, c[0x0][0x390] ;  /* 0x00007200ff0477ac */ /* 0x000e240008000800 */
[----:B0-----:R-:W-:-:S13]  /*0270*/  ISETP.NE.AND P0, PT, R9, UR4, PT ;  /* 0x0000000409007c0c */ /* 0x001fda000bf05270 */
[----:B------:R-:W-:Y:S05]  /*0280*/  @!P0 BRA `(.L_x_5) ;  /* 0x0000000000108947 */ /* 0x000fea0003800000 */
[----:B------:R-:W-:-:S05]  /*0290*/  VIADD R8, R8, 0x1 ;  /* 0x0000000108087836 */ /* 0x000fca0000000000 */
[----:B------:R-:W-:-:S13]  /*02a0*/  ISETP.NE.AND P0, PT, R8, R6, PT ;  /* 0x000000060800720c */ /* 0x000fda0003f05270 */
[----:B------:R-:W-:Y:S05]  /*02b0*/  @!P0 EXIT ;  /* 0x000000000000894d */ /* 0x000fea0003800000 */
[----:B------:R-:W-:Y:S05]  /*02c0*/  BRA `(.L_x_6) ;  /* 0xfffffffc00a07947 */ /* 0x000fea000383ffff */
.L_x_5:
[----:B------:R-:W-:Y:S05]  /*02d0*/  BSYNC.RECONVERGENT B0 ;  /* 0x0000000000007941 */ /* 0x000fea0003800200 */
.L_x_1:
[----:B------:R-:W-:Y:S05]  /*02e0*/  BRA `(.L_x_7) ;  /* 0x0000000000247947 */ /* 0x000fea0003800000 */
.L_x_0:
[----:B------:R-:W-:-:S13]  /*02f0*/  ISETP.NE.AND P0, PT, R6, RZ, PT ;  /* 0x000000ff0600720c */ /* 0x000fda0003f05270 */
[----:B------:R-:W-:Y:S05]  /*0300*/  @!P0 BRA `(.L_x_7) ;  /* 0x00000000001c8947 */ /* 0x000fea0003800000 */
[----:B------:R-:W-:Y:S01]  /*0310*/  IMAD.MOV R2, RZ, RZ, -R6 ;  /* 0x000000ffff027224 */ /* 0x000fe200078e0a06 */
[----:B------:R-:W-:-:S04]  /*0320*/  UMOV UR4, URZ ;  /* 0x000000ff00047c82 */ /* 0x000fc80008000000 */
[----:B------:R-:W-:-:S07]  /*0330*/  VIADDMNMX R2, R2, 0x400, RZ, !PT ;  /* 0x0000040002027846 */ /* 0x000fce00078001ff */
.L_x_8:
[----:B------:R-:W-:-:S13]  /*0340*/  ISETP.NE.AND P1, PT, R2, UR4, PT ;  /* 0x0000000402007c0c */ /* 0x000fda000bf25270 */
[----:B0-----:R-:W-:Y:S05]  /*0350*/  @!P1 EXIT ;  /* 0x000000000000994d */ /* 0x001fea0003800000 */
[----:B------:R-:W-:Y:S01]  /*0360*/  UIADD3 UR4, UPT, UPT, UR4, 0x1, URZ ;  /* 0x0000000104047890 */ /* 0x000fe2000fffe0ff */
[----:B------:R-:W-:Y:S11]  /*0370*/  @P0 BRA `(.L_x_8) ;  /* 0xfffffffc00f00947 */ /* 0x000ff6000383ffff */
.L_x_7:
[----:B------:R-:W1:Y:S01]  /*0380*/  S2R R5, SR_LANEID ;  /* 0x0000000000057919 */ /* 0x000e620000000000 */
[----:B------:R-:W-:Y:S01]  /*0390*/  VOTEU.ANY UR4, UPT, PT ;  /* 0x0000000000047886 */ /* 0x000fe200038e0100 */
[----:B------:R-:W0:Y:S01]  /*03a0*/  LDC.64 R2, c[0x0][0x3a0] ;  /* 0x0000e800ff027b82 */ /* 0x000e220000000a00 */
[----:B------:R-:W1:Y:S08]  /*03b0*/  FLO.U32 R6, UR4 ;  /* 0x0000000400067d00 */ /* 0x000e7000080e0000 */
[----:B------:R-:W0:Y:S01]  /*03c0*/  POPC R9, UR4 ;  /* 0x0000000400097d09 */ /* 0x000e220008000000 */
[----:B-1----:R-:W-:Y:S01]  /*03d0*/  ISETP.EQ.U32.AND P0, PT, R6, R5, PT ;  /* 0x000000050600720c */ /* 0x002fe20003f02070 */
[----:B------:R-:W1:Y:S01]  /*03e0*/  S2R R8, SR_LTMASK ;  /* 0x0000000000087919 */ /* 0x000e620000003900 */
[----:B------:R-:W2:Y:S11]  /*03f0*/  LDC.64 R4, c[0x0][0x398] ;  /* 0x0000e600ff047b82 */ /* 0x000eb60000000a00 */
[----:B0-----:R-:W4:Y:S01]  /*0400*/  @P0 ATOMG.E.ADD.STRONG.GPU PT, R3, desc[UR6][R2.64], R9 ;  /* 0x80000009020309a8 */ /* 0x001f2200081ef106 */
[----:B-1----:R-:W-:-:S06]  /*0410*/  LOP3.LUT R8, R8, UR4, RZ, 0xc0, !PT ;  /* 0x0000000408087c12 */ /* 0x002fcc000f8ec0ff */
[----:B------:R-:W0:Y:S01]  /*0420*/  POPC R8, R8 ;  /* 0x0000000800087309 */ /* 0x000e220000000000 */
[----:B----4-:R-:W0:Y:S02]  /*0430*/  SHFL.IDX PT, R7, R3, R6, 0x1f ;  /* 0x00001f0603077589 */ /* 0x010e2400000e0000 */
[----:B0-----:R-:W-:-:S04]  /*0440*/  IMAD.IADD R7, R7, 0x1, R8 ;  /* 0x0000000107077824 */ /* 0x001fc800078e0208 */
[----:B--2---:R-:W-:-:S05]  /*0450*/  IMAD.WIDE R4, R7, 0x4, R4 ;  /* 0x0000000407047825 */ /* 0x004fca00078e0204 */
[----:B------:R-:W-:Y:S01]  /*0460*/  STG.E desc[UR6][R4.64], R0 ;  /* 0x0000000004007986 */ /* 0x000fe2000c101906 */
[----:B------:R-:W-:Y:S05]  /*0470*/  EXIT ;  /* 0x000000000000794d */ /* 0x000fea0003800000 */
.L_x_9:
[----:B------:R-:W-:-:S00]  /*0480*/  BRA `(.L_x_9) ;  /* 0xfffffffc00fc7947 */ /* 0x000fc0000383ffff */
[----:B------:R-:W-:-:S00]  /*0490*/  NOP ;  /* 0x0000000000007918 */ /* 0x000fc00000000000 */
        /* <DEDUP_REMOVED lines=14> */
.L_x_10:


//--------------------- .nv.shared.reserved.0     --------------------------
	.section	.nv.shared.reserved.0,"aw",@nobits
	.weak		__nv_reservedSMEM_offset_0_alias
	.size		__nv_reservedSMEM_offset_0_alias, 0, 64
	.other		__nv_reservedSMEM_offset_0_alias,@"STO_CUDA_RESERVED_SHARED STV_DEFAULT"
__nv_reservedSMEM_offset_0_alias:
	.zero		0
	.zero		64


//--------------------- .nv.constant0._Z12searchKernelPcS_iiPiS0_ --------------------------
	.section	.nv.constant0._Z12searchKernelPcS_iiPiS0_,"a",@progbits
	.sectionflags	@""
	.align	4
.nv.constant0._Z12searchKernelPcS_iiPiS0_:
	.zero		936


//--------------------- SYMBOLS --------------------------

	.type		.nv.reservedSmem.offset0,@object
	.size		.nv.reservedSmem.offset0,0x4
